//
// Generated by NVIDIA NVVM Compiler
//
// Compiler Build ID: CL-36424714
// Cuda compilation tools, release 13.0, V13.0.88
// Based on NVVM 20.0.0
//

.version 9.0
.target sm_100
.address_size 64

	// .globl	_Z12transposeGPUPfS_i

.visible .entry _Z12transposeGPUPfS_i(
	.param .u64 .ptr .align 1 _Z12transposeGPUPfS_i_param_0,
	.param .u64 .ptr .align 1 _Z12transposeGPUPfS_i_param_1,
	.param .u32 _Z12transposeGPUPfS_i_param_2
)
{
	.reg .pred 	%p<2>;
	.reg .b32 	%r<15>;
	.reg .b32 	%f<2>;
	.reg .b64 	%rd<9>;

	ld.param.u64 	%rd1, [_Z12transposeGPUPfS_i_param_0];
	ld.param.u64 	%rd2, [_Z12transposeGPUPfS_i_param_1];
	ld.param.u32 	%r4, [_Z12transposeGPUPfS_i_param_2];
	mov.u32 	%r5, %ctaid.x;
	mov.u32 	%r6, %ntid.x;
	mov.u32 	%r7, %tid.x;
	mad.lo.s32 	%r1, %r5, %r6, %r7;
	mov.u32 	%r8, %ctaid.y;
	mov.u32 	%r9, %ntid.y;
	mov.u32 	%r10, %tid.y;
	mad.lo.s32 	%r11, %r8, %r9, %r10;
	max.s32 	%r12, %r1, %r11;
	setp.ge.s32 	%p1, %r12, %r4;
	@%p1 bra 	$L__BB0_2;
	cvta.to.global.u64 	%rd3, %rd2;
	cvta.to.global.u64 	%rd4, %rd1;
	mad.lo.s32 	%r13, %r4, %r11, %r1;
	mad.lo.s32 	%r14, %r4, %r1, %r11;
	mul.wide.s32 	%rd5, %r13, 4;
	add.s64 	%rd6, %rd3, %rd5;
	ld.global.f32 	%f1, [%rd6];
	mul.wide.s32 	%rd7, %r14, 4;
	add.s64 	%rd8, %rd4, %rd7;
	st.global.f32 	[%rd8], %f1;
$L__BB0_2:
	ret;

}


// ===== COMPILED SASS (sm_100) =====

	.target	sm_100

	.elftype	@"ET_EXEC"


//--------------------- .note.nv.tkinfo           --------------------------
	.section	.note.nv.tkinfo,"",@"SHT_NOTE"
	.sectionflags	@"SHF_NOTE_NV_TKINFO"
	.tkinfo
        /*0018*/ 	.word	0x00000002
        /*0030*/ 	.string	""
        /*0030*/ 	.string	"ptxas"
        /*0030*/ 	.string	"Cuda compilation tools, release 13.0, V13.0.88"
        /*0030*/ 	.string	"Build cuda_13.0.r13.0/compiler.36424714_0"
        /*0030*/ 	.string	"-arch sm_100 -m 64 "



//--------------------- .note.nv.cuinfo           --------------------------
	.section	.note.nv.cuinfo,"",@"SHT_NOTE"
	.sectionflags	@"SHF_NOTE_NV_CUINFO"
        /*0018*/ 	.short	0x0002
        /*001a*/ 	.short	0x0064
        /*001c*/ 	.short	0x0082
	.zero		2


//--------------------- .nv.info                  --------------------------
	.section	.nv.info,"",@"SHT_CUDA_INFO"
	.align	4


	//----- nvinfo : EIATTR_REGCOUNT
	.align		4
        /*0000*/ 	.byte	0x04, 0x2f
        /*0002*/ 	.short	(.L_1 - .L_0)
	.align		4
.L_0:
        /*0004*/ 	.word	index@(_Z12transposeGPUPfS_i)
        /*0008*/ 	.word	0x0000000a


	//----- nvinfo : EIATTR_FRAME_SIZE
	.align		4
.L_1:
        /*000c*/ 	.byte	0x04, 0x11
        /*000e*/ 	.short	(.L_3 - .L_2)
	.align		4
.L_2:
        /*0010*/ 	.word	index@(_Z12transposeGPUPfS_i)
        /*0014*/ 	.word	0x00000000


	//----- nvinfo : EIATTR_MIN_STACK_SIZE
	.align		4
.L_3:
        /*0018*/ 	.byte	0x04, 0x12
        /*001a*/ 	.short	(.L_5 - .L_4)
	.align		4
.L_4:
        /*001c*/ 	.word	index@(_Z12transposeGPUPfS_i)
        /*0020*/ 	.word	0x00000000
.L_5:


//--------------------- .nv.compat                --------------------------
	.section	.nv.compat,"",@"SHT_CUDA_COMPAT_INFO"
	.align	4
        /*0000*/ 	.byte	0x02, 0x09, 0x00, 0x00, 0x02, 0x02, 0x01, 0x00, 0x02, 0x05, 0x05, 0x00, 0x03, 0x07, 0x01, 0x01
        /*0010*/ 	.byte	0x02, 0x03, 0x00, 0x00, 0x02, 0x06, 0x01, 0x00, 0x04, 0x0b, 0x08, 0x00, 0x09, 0x00, 0x00, 0x00
        /*0020*/ 	.byte	0x00, 0x00, 0x00, 0x00


//--------------------- .nv.info._Z12transposeGPUPfS_i --------------------------
	.section	.nv.info._Z12transposeGPUPfS_i,"",@"SHT_CUDA_INFO"
	.sectionflags	@""
	.align	4


	//----- nvinfo : EIATTR_CUDA_API_VERSION
	.align		4
        /*0000*/ 	.byte	0x04, 0x37
        /*0002*/ 	.short	(.L_7 - .L_6)
.L_6:
        /*0004*/ 	.word	0x00000082


	//----- nvinfo : EIATTR_KPARAM_INFO
	.align		4
.L_7:
        /*0008*/ 	.byte	0x04, 0x17
        /*000a*/ 	.short	(.L_9 - .L_8)
.L_8:
        /*000c*/ 	.word	0x00000000
        /*0010*/ 	.short	0x0002
        /*0012*/ 	.short	0x0010
        /*0014*/ 	.byte	0x00, 0xf0, 0x11, 0x00


	//----- nvinfo : EIATTR_KPARAM_INFO
	.align		4
.L_9:
        /*0018*/ 	.byte	0x04, 0x17
        /*001a*/ 	.short	(.L_11 - .L_10)
.L_10:
        /*001c*/ 	.word	0x00000000
        /*0020*/ 	.short	0x0001
        /*0022*/ 	.short	0x0008
        /*0024*/ 	.byte	0x00, 0xf5, 0x21, 0x00


	//----- nvinfo : EIATTR_KPARAM_INFO
	.align		4
.L_11:
        /*0028*/ 	.byte	0x04, 0x17
        /*002a*/ 	.short	(.L_13 - .L_12)
.L_12:
        /*002c*/ 	.word	0x00000000
        /*0030*/ 	.short	0x0000
        /*0032*/ 	.short	0x0000
        /*0034*/ 	.byte	0x00, 0xf5, 0x21, 0x00


	//----- nvinfo : EIATTR_SPARSE_MMA_MASK
	.align		4
.L_13:
        /*0038*/ 	.byte	0x03, 0x50
        /*003a*/ 	.short	0x0000


	//----- nvinfo : EIATTR_MAXREG_COUNT
	.align		4
        /*003c*/ 	.byte	0x03, 0x1b
        /*003e*/ 	.short	0x00ff


	//----- nvinfo : EIATTR_MERCURY_ISA_VERSION
	.align		4
        /*0040*/ 	.byte	0x03, 0x5f
        /*0042*/ 	.short	0x0101


	//----- nvinfo : EIATTR_VRC_CTA_INIT_COUNT
	.align		4
        /*0044*/ 	.byte	0x02, 0x4a
	.zero		1
	.zero		1


	//----- nvinfo : EIATTR_EXIT_INSTR_OFFSETS
	.align		4
        /*0048*/ 	.byte	0x04, 0x1c
        /*004a*/ 	.short	(.L_15 - .L_14)


	//   ....[0]....
.L_14:
        /*004c*/ 	.word	0x000000c0


	//   ....[1]....
        /*0050*/ 	.word	0x00000160


	//----- nvinfo : EIATTR_CBANK_PARAM_SIZE
	.align		4
.L_15:
        /*0054*/ 	.byte	0x03, 0x19
        /*0056*/ 	.short	0x0014


	//----- nvinfo : EIATTR_PARAM_CBANK
	.align		4
        /*0058*/ 	.byte	0x04, 0x0a
        /*005a*/ 	.short	(.L_17 - .L_16)
	.align		4
.L_16:
        /*005c*/ 	.word	index@(.nv.constant0._Z12transposeGPUPfS_i)
        /*0060*/ 	.short	0x0380
        /*0062*/ 	.short	0x0014


	//----- nvinfo : EIATTR_SW_WAR
	.align		4
.L_17:
        /*0064*/ 	.byte	0x04, 0x36
        /*0066*/ 	.short	(.L_19 - .L_18)
.L_18:
        /*0068*/ 	.word	0x00000008
.L_19:


//--------------------- .nv.callgraph             --------------------------
	.section	.nv.callgraph,"",@"SHT_CUDA_CALLGRAPH"
	.align	4
	.sectionentsize	8
	.align		4
        /*0000*/ 	.word	0x00000000
	.align		4
        /*0004*/ 	.word	0xffffffff
	.align		4
        /*0008*/ 	.word	0x00000000
	.align		4
        /*000c*/ 	.word	0xfffffffe
	.align		4
        /*0010*/ 	.word	0x00000000
	.align		4
        /*0014*/ 	.word	0xfffffffd
	.align		4
        /*0018*/ 	.word	0x00000000
	.align		4
        /*001c*/ 	.word	0xfffffffc


//--------------------- .text._Z12transposeGPUPfS_i --------------------------
	.section	.text._Z12transposeGPUPfS_i,"ax",@progbits
	.align	128
        .global         _Z12transposeGPUPfS_i
        .type           _Z12transposeGPUPfS_i,@function
        .size           _Z12transposeGPUPfS_i,(.L_x_1 - _Z12transposeGPUPfS_i)
        .other          _Z12transposeGPUPfS_i,@"STO_CUDA_ENTRY STV_DEFAULT"
_Z12transposeGPUPfS_i:
.text._Z12transposeGPUPfS_i:
[----:B------:R-:W-:Y:S01]  /*0000*/  LDC R1, c[0x0][0x37c] ;  /* 0x0000df00ff017b82 */ /* 0x000fe20000000800 */
[----:B------:R-:W0:Y:S07]  /*0010*/  S2R R3, SR_TID.X ;  /* 0x0000000000037919 */ /* 0x000e2e0000002100 */
[----:B------:R-:W0:Y:S01]  /*0020*/  LDC R0, c[0x0][0x360] ;  /* 0x0000d800ff007b82 */ /* 0x000e220000000800 */
[----:B------:R-:W1:Y:S01]  /*0030*/  LDCU UR6, c[0x0][0x390] ;  /* 0x00007200ff0677ac */ /* 0x000e620008000800 */
[----:B------:R-:W2:Y:S06]  /*0040*/  S2R R2, SR_TID.Y ;  /* 0x0000000000027919 */ /* 0x000eac0000002200 */
[----:B------:R-:W0:Y:S08]  /*0050*/  S2UR UR4, SR_CTAID.X ;  /* 0x00000000000479c3 */ /* 0x000e300000002500 */
[----:B------:R-:W2:Y:S08]  /*0060*/  S2UR UR5, SR_CTAID.Y ;  /* 0x00000000000579c3 */ /* 0x000eb00000002600 */
[----:B------:R-:W2:Y:S01]  /*0070*/  LDC R7, c[0x0][0x364] ;  /* 0x0000d900ff077b82 */ /* 0x000ea20000000800 */
[----:B0-----:R-:W-:-:S02]  /*0080*/  IMAD R0, R0, UR4, R3 ;  /* 0x0000000400007c24 */ /* 0x001fc4000f8e0203 */
[----:B--2---:R-:W-:-:S05]  /*0090*/  IMAD R7, R7, UR5, R2 ;  /* 0x0000000507077c24 */ /* 0x004fca000f8e0202 */
[----:B------:R-:W-:-:S04]  /*00a0*/  VIMNMX R2, PT, PT, R0, R7, !PT ;  /* 0x0000000700027248 */ /* 0x000fc80007fe0100 */
[----:B-1----:R-:W-:-:S13]  /*00b0*/  ISETP.GE.AND P0, PT, R2, UR6, PT ;  /* 0x0000000602007c0c */ /* 0x002fda000bf06270 */
[----:B------:R-:W-:Y:S05]  /*00c0*/  @P0 EXIT ;  /* 0x000000000000094d */ /* 0x000fea0003800000 */
[----:B------:R-:W0:Y:S01]  /*00d0*/  LDC.64 R2, c[0x0][0x388] ;  /* 0x0000e200ff027b82 */ /* 0x000e220000000a00 */
[----:B------:R-:W1:Y:S01]  /*00e0*/  LDCU.64 UR4, c[0x0][0x358] ;  /* 0x00006b00ff0477ac */ /* 0x000e620008000a00 */
[----:B------:R-:W-:-:S04]  /*00f0*/  IMAD R5, R7, UR6, R0 ;  /* 0x0000000607057c24 */ /* 0x000fc8000f8e0200 */
[----:B0-----:R-:W-:Y:S02]  /*0100*/  IMAD.WIDE R2, R5, 0x4, R2 ;  /* 0x0000000405027825 */ /* 0x001fe400078e0202 */
[----:B------:R-:W0:Y:S04]  /*0110*/  LDC.64 R4, c[0x0][0x380] ;  /* 0x0000e000ff047b82 */ /* 0x000e280000000a00 */
[----:B-1----:R-:W2:Y:S01]  /*0120*/  LDG.E R3, desc[UR4][R2.64] ;  /* 0x0000000402037981 */ /* 0x002ea2000c1e1900 */
[----:B------:R-:W-:-:S04]  /*0130*/  IMAD R7, R0, UR6, R7 ;  /* 0x0000000600077c24 */ /* 0x000fc8000f8e0207 */
[----:B0-----:R-:W-:-:S05]  /*0140*/  IMAD.WIDE R4, R7, 0x4, R4 ;  /* 0x0000000407047825 */ /* 0x001fca00078e0204 */
[----:B--2---:R-:W-:Y:S01]  /*0150*/  STG.E desc[UR4][R4.64], R3 ;  /* 0x0000000304007986 */ /* 0x004fe2000c101904 */
[----:B------:R-:W-:Y:S05]  /*0160*/  EXIT ;  /* 0x000000000000794d */ /* 0x000fea0003800000 */
.L_x_0:
[----:B------:R-:W-:-:S00]  /*0170*/  BRA `(.L_x_0) ;  /* 0xfffffffc00fc7947 */ /* 0x000fc0000383ffff */
[----:B------:R-:W-:-:S00]  /*0180*/  NOP ;  /* 0x0000000000007918 */ /* 0x000fc00000000000 */
[----:B------:R-:W-:-:S00]  /*0190*/  NOP ;  /* 0x0000000000007918 */ /* 0x000fc00000000000 */
[----:B------:R-:W-:-:S00]  /*01a0*/  NOP ;  /* 0x0000000000007918 */ /* 0x000fc00000000000 */
[----:B------:R-:W-:-:S00]  /*01b0*/  NOP ;  /* 0x0000000000007918 */ /* 0x000fc00000000000 */
[----:B------:R-:W-:-:S00]  /*01c0*/  NOP ;  /* 0x0000000000007918 */ /* 0x000fc00000000000 */
[----:B------:R-:W-:-:S00]  /*01d0*/  NOP ;  /* 0x0000000000007918 */ /* 0x000fc00000000000 */
[----:B------:R-:W-:-:S00]  /*01e0*/  NOP ;  /* 0x0000000000007918 */ /* 0x000fc00000000000 */
[----:B------:R-:W-:-:S00]  /*01f0*/  NOP ;  /* 0x0000000000007918 */ /* 0x000fc00000000000 */
.L_x_1:


//--------------------- .nv.shared.reserved.0     --------------------------
	.section	.nv.shared.reserved.0,"aw",@nobits
	.weak		__nv_reservedSMEM_offset_0_alias
	.size		__nv_reservedSMEM_offset_0_alias, 0, 64
	.other		__nv_reservedSMEM_offset_0_alias,@"STO_CUDA_RESERVED_SHARED STV_DEFAULT"
__nv_reservedSMEM_offset_0_alias:
	.zero		0
	.zero		64


//--------------------- .nv.constant0._Z12transposeGPUPfS_i --------------------------
	.section	.nv.constant0._Z12transposeGPUPfS_i,"a",@progbits
	.sectionflags	@""
	.align	4
.nv.constant0._Z12transposeGPUPfS_i:
	.zero		916


//--------------------- SYMBOLS --------------------------

	.type		.nv.reservedSmem.offset0,@object
	.size		.nv.reservedSmem.offset0,0x4
